	.headerflags	@"EF_CUDA_TEXMODE_UNIFIED EF_CUDA_64BIT_ADDRESS EF_CUDA_ACCELERATORS EF_CUDA_SM90 EF_CUDA_VIRTUAL_SM(EF_CUDA_SM90)"
	.elftype	@"ET_EXEC"


//--------------------- .nv.info                  --------------------------
	.section	.nv.info,"",@"SHT_CUDA_INFO"
	.align	4


	//----- nvinfo : EIATTR_REGCOUNT
	.align		4
        /*0000*/ 	.byte	0x04, 0x2f
        /*0002*/ 	.short	(.L_2 - .L_1)
	.align		4
.L_1:
        /*0004*/ 	.word	index@(triton_per_fused__native_batch_norm_legit_cat_leaky_relu_4)
        /*0008*/ 	.word	0x00000019


	//----- nvinfo : EIATTR_MIN_STACK_SIZE
	.align		4
.L_2:
        /*000c*/ 	.byte	0x04, 0x12
        /*000e*/ 	.short	(.L_4 - .L_3)
	.align		4
.L_3:
        /*0010*/ 	.word	index@(triton_per_fused__native_batch_norm_legit_cat_leaky_relu_4)
        /*0014*/ 	.word	0x00000000


	//----- nvinfo : EIATTR_FRAME_SIZE
	.align		4
.L_4:
        /*0018*/ 	.byte	0x04, 0x11
        /*001a*/ 	.short	(.L_6 - .L_5)
	.align		4
.L_5:
        /*001c*/ 	.word	index@(triton_per_fused__native_batch_norm_legit_cat_leaky_relu_4)
        /*0020*/ 	.word	0x00000000


	//----- nvinfo : EIATTR_MIN_STACK_SIZE
	.align		4
.L_6:
        /*0024*/ 	.byte	0x04, 0x12
        /*0026*/ 	.short	(.L_8 - .L_7)
	.align		4
.L_7:
        /*0028*/ 	.word	index@(triton_per_fused__native_batch_norm_legit_cat_leaky_relu_4)
        /*002c*/ 	.word	0x00000000
.L_8:


//--------------------- .nv.info.triton_per_fused__native_batch_norm_legit_cat_leaky_relu_4 --------------------------
	.section	.nv.info.triton_per_fused__native_batch_norm_legit_cat_leaky_relu_4,"",@"SHT_CUDA_INFO"
	.sectionflags	@""
	.align	4


	//----- nvinfo : EIATTR_CUDA_API_VERSION
	.align		4
        /*0000*/ 	.byte	0x04, 0x37
        /*0002*/ 	.short	(.L_10 - .L_9)
.L_9:
        /*0004*/ 	.word	0x0000007c


	//----- nvinfo : EIATTR_KPARAM_INFO
	.align		4
.L_10:
        /*0008*/ 	.byte	0x04, 0x17
        /*000a*/ 	.short	(.L_12 - .L_11)
.L_11:
        /*000c*/ 	.word	0x00000000
        /*0010*/ 	.short	0x0006
        /*0012*/ 	.short	0x002c
        /*0014*/ 	.byte	0x00, 0xf0, 0x11, 0x00


	//----- nvinfo : EIATTR_KPARAM_INFO
	.align		4
.L_12:
        /*0018*/ 	.byte	0x04, 0x17
        /*001a*/ 	.short	(.L_14 - .L_13)
.L_13:
        /*001c*/ 	.word	0x00000000
        /*0020*/ 	.short	0x0005
        /*0022*/ 	.short	0x0028
        /*0024*/ 	.byte	0x00, 0xf0, 0x11, 0x00


	//----- nvinfo : EIATTR_KPARAM_INFO
	.align		4
.L_14:
        /*0028*/ 	.byte	0x04, 0x17
        /*002a*/ 	.short	(.L_16 - .L_15)
.L_15:
        /*002c*/ 	.word	0x00000000
        /*0030*/ 	.short	0x0004
        /*0032*/ 	.short	0x0020
        /*0034*/ 	.byte	0x00, 0xf4, 0x21, 0x00


	//----- nvinfo : EIATTR_KPARAM_INFO
	.align		4
.L_16:
        /*0038*/ 	.byte	0x04, 0x17
        /*003a*/ 	.short	(.L_18 - .L_17)
.L_17:
        /*003c*/ 	.word	0x00000000
        /*0040*/ 	.short	0x0003
        /*0042*/ 	.short	0x0018
        /*0044*/ 	.byte	0x00, 0xf4, 0x21, 0x00


	//----- nvinfo : EIATTR_KPARAM_INFO
	.align		4
.L_18:
        /*0048*/ 	.byte	0x04, 0x17
        /*004a*/ 	.short	(.L_20 - .L_19)
.L_19:
        /*004c*/ 	.word	0x00000000
        /*0050*/ 	.short	0x0002
        /*0052*/ 	.short	0x0010
        /*0054*/ 	.byte	0x00, 0xf4, 0x21, 0x00


	//----- nvinfo : EIATTR_KPARAM_INFO
	.align		4
.L_20:
        /*0058*/ 	.byte	0x04, 0x17
        /*005a*/ 	.short	(.L_22 - .L_21)
.L_21:
        /*005c*/ 	.word	0x00000000
        /*0060*/ 	.short	0x0001
        /*0062*/ 	.short	0x0008
        /*0064*/ 	.byte	0x00, 0xf4, 0x21, 0x00


	//----- nvinfo : EIATTR_KPARAM_INFO
	.align		4
.L_22:
        /*0068*/ 	.byte	0x04, 0x17
        /*006a*/ 	.short	(.L_24 - .L_23)
.L_23:
        /*006c*/ 	.word	0x00000000
        /*0070*/ 	.short	0x0000
        /*0072*/ 	.short	0x0000
        /*0074*/ 	.byte	0x00, 0xf4, 0x21, 0x00


	//----- nvinfo : EIATTR_SPARSE_MMA_MASK
	.align		4
.L_24:
        /*0078*/ 	.byte	0x03, 0x50
        /*007a*/ 	.short	0x0000


	//----- nvinfo : EIATTR_MAXREG_COUNT
	.align		4
        /*007c*/ 	.byte	0x03, 0x1b
        /*007e*/ 	.short	0x00ff


	//----- nvinfo : EIATTR_COOP_GROUP_MASK_REGIDS
	.align		4
        /*0080*/ 	.byte	0x04, 0x29
        /*0082*/ 	.short	(.L_26 - .L_25)


	//   ....[0]....
.L_25:
        /*0084*/ 	.word	0xffffffff


	//   ....[1]....
        /*0088*/ 	.word	0xffffffff


	//   ....[2]....
        /*008c*/ 	.word	0xffffffff


	//   ....[3]....
        /*0090*/ 	.word	0xffffffff


	//   ....[4]....
        /*0094*/ 	.word	0xffffffff


	//   ....[5]....
        /*0098*/ 	.word	0xffffffff


	//   ....[6]....
        /*009c*/ 	.word	0xffffffff


	//   ....[7]....
        /*00a0*/ 	.word	0xffffffff


	//   ....[8]....
        /*00a4*/ 	.word	0xffffffff


	//   ....[9]....
        /*00a8*/ 	.word	0xffffffff


	//   ....[10]....
        /*00ac*/ 	.word	0xffffffff


	//   ....[11]....
        /*00b0*/ 	.word	0xffffffff


	//   ....[12]....
        /*00b4*/ 	.word	0xffffffff


	//   ....[13]....
        /*00b8*/ 	.word	0xffffffff


	//   ....[14]....
        /*00bc*/ 	.word	0xffffffff


	//   ....[15]....
        /*00c0*/ 	.word	0xffffffff


	//----- nvinfo : EIATTR_COOP_GROUP_INSTR_OFFSETS
	.align		4
.L_26:
        /*00c4*/ 	.byte	0x04, 0x28
        /*00c6*/ 	.short	(.L_28 - .L_27)


	//   ....[0]....
.L_27:
        /*00c8*/ 	.word	0x00000150


	//   ....[1]....
        /*00cc*/ 	.word	0x00000180


	//   ....[2]....
        /*00d0*/ 	.word	0x000001b0


	//   ....[3]....
        /*00d4*/ 	.word	0x000001d0


	//   ....[4]....
        /*00d8*/ 	.word	0x000001f0


	//   ....[5]....
        /*00dc*/ 	.word	0x00000240


	//   ....[6]....
        /*00e0*/ 	.word	0x00000260


	//   ....[7]....
        /*00e4*/ 	.word	0x00000280


	//   ....[8]....
        /*00e8*/ 	.word	0x00000370


	//   ....[9]....
        /*00ec*/ 	.word	0x00000390


	//   ....[10]....
        /*00f0*/ 	.word	0x000003b0


	//   ....[11]....
        /*00f4*/ 	.word	0x000003e0


	//   ....[12]....
        /*00f8*/ 	.word	0x00000400


	//   ....[13]....
        /*00fc*/ 	.word	0x00000460


	//   ....[14]....
        /*0100*/ 	.word	0x00000480


	//   ....[15]....
        /*0104*/ 	.word	0x000004b0


	//----- nvinfo : EIATTR_EXIT_INSTR_OFFSETS
	.align		4
.L_28:
        /*0108*/ 	.byte	0x04, 0x1c
        /*010a*/ 	.short	(.L_30 - .L_29)


	//   ....[0]....
.L_29:
        /*010c*/ 	.word	0x00000710


	//   ....[1]....
        /*0110*/ 	.word	0x00000730


	//----- nvinfo : EIATTR_REQNTID
	.align		4
.L_30:
        /*0114*/ 	.byte	0x04, 0x10
        /*0116*/ 	.short	(.L_32 - .L_31)
.L_31:
        /*0118*/ 	.word	0x00000100
        /*011c*/ 	.word	0x00000001
        /*0120*/ 	.word	0x00000001


	//----- nvinfo : EIATTR_CBANK_PARAM_SIZE
	.align		4
.L_32:
        /*0124*/ 	.byte	0x03, 0x19
        /*0126*/ 	.short	0x0030


	//----- nvinfo : EIATTR_PARAM_CBANK
	.align		4
        /*0128*/ 	.byte	0x04, 0x0a
        /*012a*/ 	.short	(.L_34 - .L_33)
	.align		4
.L_33:
        /*012c*/ 	.word	index@(.nv.constant0.triton_per_fused__native_batch_norm_legit_cat_leaky_relu_4)
        /*0130*/ 	.short	0x0210
        /*0132*/ 	.short	0x0030


	//----- nvinfo : EIATTR_SW_WAR
	.align		4
.L_34:
        /*0134*/ 	.byte	0x04, 0x36
        /*0136*/ 	.short	(.L_36 - .L_35)
.L_35:
        /*0138*/ 	.word	0x00000008
.L_36:


//--------------------- .nv.callgraph             --------------------------
	.section	.nv.callgraph,"",@"SHT_CUDA_CALLGRAPH"
	.align	4
	.sectionentsize	8
	.align		4
        /*0000*/ 	.word	0x00000000
	.align		4
        /*0004*/ 	.word	0xffffffff
	.align		4
        /*0008*/ 	.word	0x00000000
	.align		4
        /*000c*/ 	.word	0xfffffffe
	.align		4
        /*0010*/ 	.word	0x00000000
	.align		4
        /*0014*/ 	.word	0xfffffffd
	.align		4
        /*0018*/ 	.word	0x00000000
	.align		4
        /*001c*/ 	.word	0xfffffffc


//--------------------- .nv.constant4             --------------------------
	.section	.nv.constant4,"a",@progbits
	.align	8
	.align		8
.nv.constant4:
        /*0000*/ 	.dword	_$_str


//--------------------- .text.triton_per_fused__native_batch_norm_legit_cat_leaky_relu_4 --------------------------
	.section	.text.triton_per_fused__native_batch_norm_legit_cat_leaky_relu_4,"ax",@progbits
	.sectionflags	@"SHF_BARRIERS=1"
	.align	128
        .global         triton_per_fused__native_batch_norm_legit_cat_leaky_relu_4
        .type           triton_per_fused__native_batch_norm_legit_cat_leaky_relu_4,@function
        .size           triton_per_fused__native_batch_norm_legit_cat_leaky_relu_4,(.L_x_1 - triton_per_fused__native_batch_norm_legit_cat_leaky_relu_4)
        .other          triton_per_fused__native_batch_norm_legit_cat_leaky_relu_4,@"STO_CUDA_ENTRY STV_DEFAULT"
triton_per_fused__native_batch_norm_legit_cat_leaky_relu_4:
.text.triton_per_fused__native_batch_norm_legit_cat_leaky_relu_4:
[----:B------:R-:W0:Y:S02]  /*0000*/  LDC R1, c[0x0][0x28] ;  /* 0x00000a00ff017b82 */ /* 0x000e240000000800 */
[----:B------:R-:W1:Y:S01]  /*0010*/  S2R R18, SR_TID.X ;  /* 0x0000000000127919 */ /* 0x000e620000002100 */
[----:B------:R-:W2:Y:S01]  /*0020*/  LDC.64 R4, c[0x0][0x210] ;  /* 0x00008400ff047b82 */ /* 0x000ea20000000a00 */
[----:B------:R-:W-:Y:S01]  /*0030*/  ULDC.64 UR6, c[0x0][0x208] ;  /* 0x0000820000067ab9 */ /* 0x000fe20000000a00 */
[----:B------:R-:W3:Y:S01]  /*0040*/  S2R R15, SR_CTAID.X ;  /* 0x00000000000f7919 */ /* 0x000ee20000002500 */
[----:B-1----:R-:W-:-:S04]  /*0050*/  SHF.L.U32 R10, R18, 0x2, RZ ;  /* 0x00000002120a7819 */ /* 0x002fc800000006ff */
[----:B------:R-:W-:-:S04]  /*0060*/  LOP3.LUT R0, R10, 0x3fc, RZ, 0xc0, !PT ;  /* 0x000003fc0a007812 */ /* 0x000fc800078ec0ff */
[----:B---3--:R-:W-:-:S05]  /*0070*/  LEA R17, R15, R0, 0xa ;  /* 0x000000000f117211 */ /* 0x008fca00078e50ff */
[----:B--2---:R-:W-:-:S06]  /*0080*/  IMAD.WIDE R4, R17, 0x4, R4 ;  /* 0x0000000411047825 */ /* 0x004fcc00078e0204 */
[----:B------:R-:W2:Y:S01]  /*0090*/  LDG.E.128 R4, desc[UR6][R4.64] ;  /* 0x0000000604047981 */ /* 0x000ea2000c1e1d00 */
[----:B------:R-:W1:Y:S01]  /*00a0*/  S2UR UR5, SR_CgaCtaId ;  /* 0x00000000000579c3 */ /* 0x000e620000008800 */
[C---:B------:R-:W-:Y:S01]  /*00b0*/  LOP3.LUT P1, RZ, R18.reuse, 0x1f, RZ, 0xc0, !PT ;  /* 0x0000001f12ff7812 */ /* 0x040fe2000782c0ff */
[----:B------:R-:W-:Y:S01]  /*00c0*/  UMOV UR4, 0x400 ;  /* 0x0000040000047882 */ /* 0x000fe20000000000 */
[C---:B------:R-:W-:Y:S02]  /*00d0*/  ISETP.GE.AND P2, PT, R18.reuse, 0x8, PT ;  /* 0x000000081200780c */ /* 0x040fe40003f46270 */
[C---:B------:R-:W-:Y:S02]  /*00e0*/  LOP3.LUT P0, RZ, R18.reuse, 0x7, RZ, 0xc0, !PT ;  /* 0x0000000712ff7812 */ /* 0x040fe4000780c0ff */
[C---:B------:R-:W-:Y:S02]  /*00f0*/  LOP3.LUT P4, RZ, R18.reuse, 0xff, RZ, 0xc0, !PT ;  /* 0x000000ff12ff7812 */ /* 0x040fe4000788c0ff */
[----:B------:R-:W-:Y:S01]  /*0100*/  ISETP.LT.AND P0, PT, R18, 0x8, !P0 ;  /* 0x000000081200780c */ /* 0x000fe20004701270 */
[----:B-1----:R-:W-:Y:S01]  /*0110*/  UPRMT UR4, UR5, 0x654, UR4 ;  /* 0x0000065405047896 */ /* 0x002fe20008000004 */
[----:B--2---:R-:W-:-:S04]  /*0120*/  FADD R9, R4, R5 ;  /* 0x0000000504097221 */ /* 0x004fc80000000000 */
[----:B------:R-:W-:-:S04]  /*0130*/  FADD R8, R6, R9 ;  /* 0x0000000906087221 */ /* 0x000fc80000000000 */
[----:B------:R-:W-:-:S05]  /*0140*/  FADD R8, R7, R8 ;  /* 0x0000000807087221 */ /* 0x000fca0000000000 */
[----:B------:R-:W1:Y:S02]  /*0150*/  SHFL.BFLY PT, R9, R8, 0x10, 0x1f ;  /* 0x0e001f0008097f89 */ /* 0x000e6400000e0000 */
[----:B-1----:R-:W-:Y:S01]  /*0160*/  FADD R9, R8, R9 ;  /* 0x0000000908097221 */ /* 0x002fe20000000000 */
[----:B------:R-:W-:-:S04]  /*0170*/  SHF.R.U32.HI R8, RZ, 0x3, R18 ;  /* 0x00000003ff087819 */ /* 0x000fc80000011612 */
[----:B------:R-:W1:Y:S01]  /*0180*/  SHFL.BFLY PT, R12, R9, 0x8, 0x1f ;  /* 0x0d001f00090c7f89 */ /* 0x000e6200000e0000 */
[----:B------:R-:W-:Y:S01]  /*0190*/  LOP3.LUT R8, R8, 0x1c, RZ, 0xc0, !PT ;  /* 0x0000001c08087812 */ /* 0x000fe200078ec0ff */
[----:B-1----:R-:W-:-:S05]  /*01a0*/  FADD R12, R9, R12 ;  /* 0x0000000c090c7221 */ /* 0x002fca0000000000 */
[----:B------:R-:W1:Y:S02]  /*01b0*/  SHFL.BFLY PT, R11, R12, 0x4, 0x1f ;  /* 0x0c801f000c0b7f89 */ /* 0x000e6400000e0000 */
[----:B-1----:R-:W-:-:S05]  /*01c0*/  FADD R11, R12, R11 ;  /* 0x0000000b0c0b7221 */ /* 0x002fca0000000000 */
[----:B------:R-:W1:Y:S02]  /*01d0*/  SHFL.BFLY PT, R14, R11, 0x2, 0x1f ;  /* 0x0c401f000b0e7f89 */ /* 0x000e6400000e0000 */
[----:B-1----:R-:W-:-:S05]  /*01e0*/  FADD R14, R11, R14 ;  /* 0x0000000e0b0e7221 */ /* 0x002fca0000000000 */
[----:B------:R-:W1:Y:S02]  /*01f0*/  SHFL.BFLY PT, R13, R14, 0x1, 0x1f ;  /* 0x0c201f000e0d7f89 */ /* 0x000e6400000e0000 */
[----:B-1----:R-:W-:-:S05]  /*0200*/  FADD R13, R14, R13 ;  /* 0x0000000d0e0d7221 */ /* 0x002fca0000000000 */
[----:B------:R-:W-:Y:S01]  /*0210*/  @!P1 STS [R8+UR4], R13 ;  /* 0x0000000d08009988 */ /* 0x000fe20008000804 */
[----:B------:R-:W-:Y:S06]  /*0220*/  BAR.SYNC.DEFER_BLOCKING 0x0 ;  /* 0x0000000000007b1d */ /* 0x000fec0000010000 */
[----:B------:R-:W1:Y:S04]  /*0230*/  @!P2 LDS R3, [R10+UR4] ;  /* 0x000000040a03a984 */ /* 0x000e680008000800 */
[----:B-1----:R-:W1:Y:S02]  /*0240*/  SHFL.BFLY PT, R12, R3, 0x4, 0x1f ;  /* 0x0c801f00030c7f89 */ /* 0x002e6400000e0000 */
[----:B-1----:R-:W-:-:S05]  /*0250*/  FADD R12, R3, R12 ;  /* 0x0000000c030c7221 */ /* 0x002fca0000000000 */
[----:B------:R-:W1:Y:S02]  /*0260*/  SHFL.BFLY PT, R9, R12, 0x2, 0x1f ;  /* 0x0c401f000c097f89 */ /* 0x000e6400000e0000 */
[----:B-1----:R-:W-:-:S05]  /*0270*/  FADD R9, R12, R9 ;  /* 0x000000090c097221 */ /* 0x002fca0000000000 */
[----:B------:R-:W1:Y:S02]  /*0280*/  SHFL.BFLY PT, R14, R9, 0x1, 0x1f ;  /* 0x0c201f00090e7f89 */ /* 0x000e6400000e0000 */
[----:B-1----:R-:W-:-:S05]  /*0290*/  FADD R11, R9, R14 ;  /* 0x0000000e090b7221 */ /* 0x002fca0000000000 */
[----:B------:R-:W-:Y:S01]  /*02a0*/  @P0 STS [R10+UR4], R11 ;  /* 0x0000000b0a000988 */ /* 0x000fe20008000804 */
[----:B------:R-:W-:Y:S06]  /*02b0*/  BAR.SYNC.DEFER_BLOCKING 0x0 ;  /* 0x0000000000007b1d */ /* 0x000fec0000010000 */
[----:B------:R-:W1:Y:S02]  /*02c0*/  LDS R13, [UR4] ;  /* 0x00000004ff0d7984 */ /* 0x000e640008000800 */
[----:B-1----:R-:W-:-:S04]  /*02d0*/  FADD R13, RZ, R13 ;  /* 0x0000000dff0d7221 */ /* 0x002fc80000000000 */
[----:B------:R-:W-:-:S04]  /*02e0*/  FMUL R14, R13, 0.0009765625 ;  /* 0x3a8000000d0e7820 */ /* 0x000fc80000400000 */
[--C-:B------:R-:W-:Y:S01]  /*02f0*/  FADD R5, R5, -R14.reuse ;  /* 0x8000000e05057221 */ /* 0x100fe20000000000 */
[--C-:B------:R-:W-:Y:S01]  /*0300*/  FADD R21, R4, -R14.reuse ;  /* 0x8000000e04157221 */ /* 0x100fe20000000000 */
[--C-:B------:R-:W-:Y:S01]  /*0310*/  FADD R19, R6, -R14.reuse ;  /* 0x8000000e06137221 */ /* 0x100fe20000000000 */
[----:B------:R-:W-:Y:S01]  /*0320*/  FADD R7, R7, -R14 ;  /* 0x8000000e07077221 */ /* 0x000fe20000000000 */
[----:B------:R-:W-:-:S04]  /*0330*/  FMUL R4, R5, R5 ;  /* 0x0000000505047220 */ /* 0x000fc80000400000 */
[----:B------:R-:W-:-:S04]  /*0340*/  FFMA R4, R21, R21, R4 ;  /* 0x0000001515047223 */ /* 0x000fc80000000004 */
[----:B------:R-:W-:-:S04]  /*0350*/  FFMA R4, R19, R19, R4 ;  /* 0x0000001313047223 */ /* 0x000fc80000000004 */
[----:B------:R-:W-:-:S05]  /*0360*/  FFMA R4, R7, R7, R4 ;  /* 0x0000000707047223 */ /* 0x000fca0000000004 */
[----:B------:R-:W1:Y:S02]  /*0370*/  SHFL.BFLY PT, R3, R4, 0x10, 0x1f ;  /* 0x0e001f0004037f89 */ /* 0x000e6400000e0000 */
[----:B-1----:R-:W-:-:S05]  /*0380*/  FADD R3, R4, R3 ;  /* 0x0000000304037221 */ /* 0x002fca0000000000 */
[----:B------:R-:W1:Y:S02]  /*0390*/  SHFL.BFLY PT, R6, R3, 0x8, 0x1f ;  /* 0x0d001f0003067f89 */ /* 0x000e6400000e0000 */
[----:B-1----:R-:W-:-:S05]  /*03a0*/  FADD R6, R3, R6 ;  /* 0x0000000603067221 */ /* 0x002fca0000000000 */
[----:B------:R-:W1:Y:S02]  /*03b0*/  SHFL.BFLY PT, R9, R6, 0x4, 0x1f ;  /* 0x0c801f0006097f89 */ /* 0x000e6400000e0000 */
[----:B-1----:R-:W-:Y:S01]  /*03c0*/  FADD R9, R6, R9 ;  /* 0x0000000906097221 */ /* 0x002fe20000000000 */
[----:B------:R-:W-:Y:S06]  /*03d0*/  BAR.SYNC.DEFER_BLOCKING 0x0 ;  /* 0x0000000000007b1d */ /* 0x000fec0000010000 */
[----:B------:R-:W1:Y:S02]  /*03e0*/  SHFL.BFLY PT, R12, R9, 0x2, 0x1f ;  /* 0x0c401f00090c7f89 */ /* 0x000e6400000e0000 */
[----:B-1----:R-:W-:-:S05]  /*03f0*/  FADD R12, R9, R12 ;  /* 0x0000000c090c7221 */ /* 0x002fca0000000000 */
[----:B------:R-:W1:Y:S02]  /*0400*/  SHFL.BFLY PT, R11, R12, 0x1, 0x1f ;  /* 0x0c201f000c0b7f89 */ /* 0x000e6400000e0000 */
[----:B-1----:R-:W-:-:S05]  /*0410*/  FADD R11, R12, R11 ;  /* 0x0000000b0c0b7221 */ /* 0x002fca0000000000 */
[----:B------:R1:W-:Y:S01]  /*0420*/  @!P1 STS [R8+UR4], R11 ;  /* 0x0000000b08009988 */ /* 0x0003e20008000804 */
[----:B------:R-:W-:Y:S01]  /*0430*/  BAR.SYNC.DEFER_BLOCKING 0x0 ;  /* 0x0000000000007b1d */ /* 0x000fe20000010000 */
[----:B-1----:R-:W-:-:S05]  /*0440*/  SHF.R.S32.HI R8, RZ, 0x1f, R15 ;  /* 0x0000001fff087819 */ /* 0x002fca000001140f */
[----:B------:R-:W1:Y:S04]  /*0450*/  @!P2 LDS R2, [R10+UR4] ;  /* 0x000000040a02a984 */ /* 0x000e680008000800 */
[----:B-1----:R-:W1:Y:S02]  /*0460*/  SHFL.BFLY PT, R3, R2, 0x4, 0x1f ;  /* 0x0c801f0002037f89 */ /* 0x002e6400000e0000 */
[----:B-1----:R-:W-:-:S05]  /*0470*/  FADD R3, R2, R3 ;  /* 0x0000000302037221 */ /* 0x002fca0000000000 */
[----:B------:R-:W1:Y:S02]  /*0480*/  SHFL.BFLY PT, R4, R3, 0x2, 0x1f ;  /* 0x0c401f0003047f89 */ /* 0x000e6400000e0000 */
[----:B-1----:R-:W-:Y:S02]  /*0490*/  FADD R4, R3, R4 ;  /* 0x0000000403047221 */ /* 0x002fe40000000000 */
[----:B------:R-:W1:Y:S03]  /*04a0*/  LDC.64 R2, c[0x0][0x220] ;  /* 0x00008800ff027b82 */ /* 0x000e660000000a00 */
[----:B------:R-:W2:Y:S01]  /*04b0*/  SHFL.BFLY PT, R9, R4, 0x1, 0x1f ;  /* 0x0c201f0004097f89 */ /* 0x000ea200000e0000 */
[----:B-1----:R-:W-:-:S04]  /*04c0*/  IMAD.WIDE R2, R17, 0x4, R2 ;  /* 0x0000000411027825 */ /* 0x002fc800078e0202 */
[----:B--2---:R-:W-:Y:S01]  /*04d0*/  FADD R13, R4, R9 ;  /* 0x00000009040d7221 */ /* 0x004fe20000000000 */
[----:B------:R-:W-:Y:S01]  /*04e0*/  HFMA2.MMA R9, -RZ, RZ, 0.8125, 0 ;  /* 0x3a800000ff097435 */ /* 0x000fe200000001ff */
[----:B------:R-:W-:-:S03]  /*04f0*/  LEA.HI R4, R8, R15, RZ, 0x6 ;  /* 0x0000000f08047211 */ /* 0x000fc600078f30ff */
[----:B------:R1:W-:Y:S01]  /*0500*/  @P0 STS [R10+UR4], R13 ;  /* 0x0000000d0a000988 */ /* 0x0003e20008000804 */
[C---:B------:R-:W-:Y:S02]  /*0510*/  LOP3.LUT R20, R4.reuse, 0x3fffc0, RZ, 0xc0, !PT ;  /* 0x003fffc004147812 */ /* 0x040fe400078ec0ff */
[----:B------:R-:W-:Y:S01]  /*0520*/  SHF.L.U32 R22, R4, 0xb, RZ ;  /* 0x0000000b04167819 */ /* 0x000fe200000006ff */
[----:B------:R-:W-:Y:S03]  /*0530*/  BAR.SYNC.DEFER_BLOCKING 0x0 ;  /* 0x0000000000007b1d */ /* 0x000fe60000010000 */
[----:B------:R-:W-:-:S05]  /*0540*/  LOP3.LUT R22, R22, 0xfffe0000, RZ, 0xc0, !PT ;  /* 0xfffe000016167812 */ /* 0x000fca00078ec0ff */
[----:B-1----:R-:W1:Y:S08]  /*0550*/  LDC.64 R10, c[0x0][0x230] ;  /* 0x00008c00ff0a7b82 */ /* 0x002e700000000a00 */
[----:B------:R-:W2:Y:S01]  /*0560*/  LDC.64 R12, c[0x0][0x218] ;  /* 0x00008600ff0c7b82 */ /* 0x000ea20000000a00 */
[----:B------:R-:W3:Y:S01]  /*0570*/  LDS R6, [UR4] ;  /* 0x00000004ff067984 */ /* 0x000ee20008000800 */
[----:B-1----:R-:W-:-:S04]  /*0580*/  IMAD.WIDE R10, R15, 0x4, R10 ;  /* 0x000000040f0a7825 */ /* 0x002fc800078e020a */
[----:B--2---:R-:W-:-:S04]  /*0590*/  IMAD.WIDE R12, R15, 0x4, R12 ;  /* 0x000000040f0c7825 */ /* 0x004fc800078e020c */
[----:B---3--:R-:W-:-:S04]  /*05a0*/  FADD R6, RZ, R6 ;  /* 0x00000006ff067221 */ /* 0x008fc80000000000 */
[----:B------:R-:W-:Y:S02]  /*05b0*/  FFMA R6, R6, R9, 9.9999997473787516356e-06 ;  /* 0x3727c5ac06067423 */ /* 0x000fe40000000009 */
[----:B------:R-:W1:Y:S02]  /*05c0*/  LDC.64 R8, c[0x0][0x228] ;  /* 0x00008a00ff087b82 */ /* 0x000e640000000a00 */
[----:B------:R-:W2:Y:S02]  /*05d0*/  MUFU.RSQ R16, R6 ;  /* 0x0000000600107308 */ /* 0x000ea40000001400 */
[-C--:B--2---:R-:W-:Y:S01]  /*05e0*/  FMUL R4, R21, R16.reuse ;  /* 0x0000001015047220 */ /* 0x084fe20000400000 */
[-C--:B------:R-:W-:Y:S01]  /*05f0*/  FMUL R5, R5, R16.reuse ;  /* 0x0000001005057220 */ /* 0x080fe20000400000 */
[-C--:B------:R-:W-:Y:S01]  /*0600*/  FMUL R6, R19, R16.reuse ;  /* 0x0000001013067220 */ /* 0x080fe20000400000 */
[----:B------:R-:W-:Y:S01]  /*0610*/  FMUL R7, R7, R16 ;  /* 0x0000001007077220 */ /* 0x000fe20000400000 */
[----:B------:R-:W-:-:S02]  /*0620*/  IADD3 R19, -R20, R15, RZ ;  /* 0x0000000f14137210 */ /* 0x000fc40007ffe1ff */
[----:B------:R-:W-:Y:S02]  /*0630*/  FSETP.GT.AND P0, PT, R4, RZ, PT ;  /* 0x000000ff0400720b */ /* 0x000fe40003f04000 */
[----:B------:R-:W-:Y:S02]  /*0640*/  FSETP.GT.AND P1, PT, R5, RZ, PT ;  /* 0x000000ff0500720b */ /* 0x000fe40003f24000 */
[----:B------:R-:W-:Y:S02]  /*0650*/  FSETP.GT.AND P2, PT, R6, RZ, PT ;  /* 0x000000ff0600720b */ /* 0x000fe40003f44000 */
[----:B------:R-:W-:Y:S02]  /*0660*/  FSETP.GT.AND P3, PT, R7, RZ, PT ;  /* 0x000000ff0700720b */ /* 0x000fe40003f64000 */
[----:B------:R-:W-:-:S04]  /*0670*/  LEA R19, R19, R0, 0xa ;  /* 0x0000000013137211 */ /* 0x000fc800078e50ff */
[----:B------:R-:W-:Y:S01]  /*0680*/  IADD3 R19, R19, R22, RZ ;  /* 0x0000001613137210 */ /* 0x000fe20007ffe0ff */
[----:B------:R-:W-:Y:S02]  /*0690*/  @!P0 FMUL R4, R4, 0.20000000298023223877 ;  /* 0x3e4ccccd04048820 */ /* 0x000fe40000400000 */
[----:B------:R-:W-:Y:S02]  /*06a0*/  @!P1 FMUL R5, R5, 0.20000000298023223877 ;  /* 0x3e4ccccd05059820 */ /* 0x000fe40000400000 */
[----:B------:R-:W-:Y:S01]  /*06b0*/  @!P2 FMUL R6, R6, 0.20000000298023223877 ;  /* 0x3e4ccccd0606a820 */ /* 0x000fe20000400000 */
[----:B-1----:R-:W-:-:S04]  /*06c0*/  IMAD.WIDE R8, R19, 0x4, R8 ;  /* 0x0000000413087825 */ /* 0x002fc800078e0208 */
[----:B------:R-:W-:-:S05]  /*06d0*/  @!P3 FMUL R7, R7, 0.20000000298023223877 ;  /* 0x3e4ccccd0707b820 */ /* 0x000fca0000400000 */
[----:B------:R1:W-:Y:S04]  /*06e0*/  STG.E.128 desc[UR6][R2.64], R4 ;  /* 0x0000000402007986 */ /* 0x0003e8000c101d06 */
[----:B------:R1:W-:Y:S04]  /*06f0*/  STG.E.128 desc[UR6][R8.64], R4 ;  /* 0x0000000408007986 */ /* 0x0003e8000c101d06 */
[----:B------:R1:W-:Y:S01]  /*0700*/  @!P4 STG.E desc[UR6][R10.64], R16 ;  /* 0x000000100a00c986 */ /* 0x0003e2000c101906 */
[----:B------:R-:W-:Y:S05]  /*0710*/  @P4 EXIT ;  /* 0x000000000000494d */ /* 0x000fea0003800000 */
[----:B------:R-:W-:Y:S01]  /*0720*/  STG.E desc[UR6][R12.64], R14 ;  /* 0x0000000e0c007986 */ /* 0x000fe2000c101906 */
[----:B------:R-:W-:Y:S05]  /*0730*/  EXIT ;  /* 0x000000000000794d */ /* 0x000fea0003800000 */
.L_x_0:
[----:B------:R-:W-:-:S00]  /*0740*/  BRA `(.L_x_0) ;  /* 0xfffffffc00fc7947 */ /* 0x000fc0000383ffff */
[----:B------:R-:W-:-:S00]  /*0750*/  NOP ;  /* 0x0000000000007918 */ /* 0x000fc00000000000 */
        /* <DEDUP_REMOVED lines=10> */
.L_x_1:


//--------------------- .nv.global.init           --------------------------
	.section	.nv.global.init,"aw",@progbits
.nv.global.init:
	.type		_$_str,@object
	.size		_$_str,(.L_0 - _$_str)
_$_str:
        /*0000*/ 	.byte	0x5f, 0x5f, 0x43, 0x55, 0x44, 0x41, 0x5f, 0x46, 0x54, 0x5a, 0x00
.L_0:


//--------------------- .nv.shared.triton_per_fused__native_batch_norm_legit_cat_leaky_relu_4 --------------------------
	.section	.nv.shared.triton_per_fused__native_batch_norm_legit_cat_leaky_relu_4,"aw",@nobits
	.sectionflags	@""
	.align	16
	.zero		1024


//--------------------- .nv.constant0.triton_per_fused__native_batch_norm_legit_cat_leaky_relu_4 --------------------------
	.section	.nv.constant0.triton_per_fused__native_batch_norm_legit_cat_leaky_relu_4,"a",@progbits
	.sectionflags	@""
	.align	4
.nv.constant0.triton_per_fused__native_batch_norm_legit_cat_leaky_relu_4:
	.zero		576
